//
// Generated by NVIDIA NVVM Compiler
//
// Compiler Build ID: CL-36424714
// Cuda compilation tools, release 13.0, V13.0.88
// Based on NVVM 20.0.0
//

.version 9.0
.target sm_100
.address_size 64

	// .globl	_Z18ForwardEliminationPPdPi
.extern .func  (.param .b32 func_retval0) vprintf
(
	.param .b64 vprintf_param_0,
	.param .b64 vprintf_param_1
)
;
.global .align 1 .b8 $str[27] = {10, 10, 83, 111, 109, 101, 116, 104, 105, 110, 103, 39, 115, 32, 104, 97, 112, 112, 101, 110, 105, 110, 103, 33, 10, 10};

.visible .entry _Z18ForwardEliminationPPdPi(
	.param .u64 .ptr .align 1 _Z18ForwardEliminationPPdPi_param_0,
	.param .u64 .ptr .align 1 _Z18ForwardEliminationPPdPi_param_1
)
{
	.reg .pred 	%p<6>;
	.reg .b32 	%r<29>;
	.reg .b64 	%rd<16>;
	.reg .b64 	%fd<8>;

	ld.param.u64 	%rd3, [_Z18ForwardEliminationPPdPi_param_0];
	ld.param.u64 	%rd4, [_Z18ForwardEliminationPPdPi_param_1];
	cvta.to.global.u64 	%rd1, %rd4;
	mov.u32 	%r12, %tid.x;
	mov.u32 	%r13, %ctaid.x;
	mov.u32 	%r14, %ntid.x;
	mad.lo.s32 	%r1, %r13, %r14, %r12;
	setp.ne.s32 	%p1, %r1, 0;
	@%p1 bra 	$L__BB0_2;
	mov.u64 	%rd5, $str;
	cvta.global.u64 	%rd6, %rd5;
	{ // callseq 0, 0
	.param .b64 param0;
	st.param.b64 	[param0], %rd6;
	.param .b64 param1;
	st.param.b64 	[param1], 0;
	.param .b32 retval0;
	call.uni (retval0), 
	vprintf, 
	(
	param0, 
	param1
	);
	ld.param.b32 	%r15, [retval0];
	} // callseq 0
$L__BB0_2:
	ld.global.u32 	%r28, [%rd1];
	setp.lt.s32 	%p2, %r28, 2;
	@%p2 bra 	$L__BB0_8;
	cvta.to.global.u64 	%rd2, %rd3;
	mov.b32 	%r25, 1;
$L__BB0_4:
	setp.ge.s32 	%p3, %r25, %r28;
	@%p3 bra 	$L__BB0_7;
	add.s32 	%r5, %r25, -1;
	mov.u32 	%r27, %r25;
$L__BB0_6:
	ld.global.u64 	%rd7, [%rd2];
	mad.lo.s32 	%r18, %r27, %r28, %r27;
	add.s32 	%r19, %r5, %r18;
	mul.wide.s32 	%rd8, %r19, 8;
	add.s64 	%rd9, %rd7, %rd8;
	ld.f64 	%fd1, [%rd9];
	mad.lo.s32 	%r20, %r5, %r28, %r5;
	add.s32 	%r21, %r5, %r20;
	mul.wide.s32 	%rd10, %r21, 8;
	add.s64 	%rd11, %rd7, %rd10;
	ld.f64 	%fd2, [%rd11];
	div.rn.f64 	%fd3, %fd1, %fd2;
	add.s32 	%r22, %r20, %r1;
	mul.wide.s32 	%rd12, %r22, 8;
	add.s64 	%rd13, %rd7, %rd12;
	ld.f64 	%fd4, [%rd13];
	mul.f64 	%fd5, %fd3, %fd4;
	add.s32 	%r23, %r18, %r1;
	mul.wide.s32 	%rd14, %r23, 8;
	add.s64 	%rd15, %rd7, %rd14;
	ld.f64 	%fd6, [%rd15];
	sub.f64 	%fd7, %fd6, %fd5;
	st.f64 	[%rd15], %fd7;
	add.s32 	%r27, %r27, 1;
	ld.global.u32 	%r28, [%rd1];
	setp.lt.s32 	%p4, %r27, %r28;
	@%p4 bra 	$L__BB0_6;
$L__BB0_7:
	add.s32 	%r25, %r25, 1;
	setp.lt.s32 	%p5, %r25, %r28;
	@%p5 bra 	$L__BB0_4;
$L__BB0_8:
	ret;

}


// ===== COMPILED SASS (sm_100) =====

	.target	sm_100

	.elftype	@"ET_EXEC"


//--------------------- .note.nv.tkinfo           --------------------------
	.section	.note.nv.tkinfo,"",@"SHT_NOTE"
	.sectionflags	@"SHF_NOTE_NV_TKINFO"
	.tkinfo
        /*0018*/ 	.word	0x00000002
        /*0030*/ 	.string	""
        /*0030*/ 	.string	"ptxas"
        /*0030*/ 	.string	"Cuda compilation tools, release 13.0, V13.0.88"
        /*0030*/ 	.string	"Build cuda_13.0.r13.0/compiler.36424714_0"
        /*0030*/ 	.string	"-arch sm_100 -m 64 "



//--------------------- .note.nv.cuinfo           --------------------------
	.section	.note.nv.cuinfo,"",@"SHT_NOTE"
	.sectionflags	@"SHF_NOTE_NV_CUINFO"
        /*0018*/ 	.short	0x0002
        /*001a*/ 	.short	0x0064
        /*001c*/ 	.short	0x0082
	.zero		2


//--------------------- .nv.info                  --------------------------
	.section	.nv.info,"",@"SHT_CUDA_INFO"
	.align	4


	//----- nvinfo : EIATTR_REGCOUNT
	.align		4
        /*0000*/ 	.byte	0x04, 0x2f
        /*0002*/ 	.short	(.L_2 - .L_1)
	.align		4
.L_1:
        /*0004*/ 	.word	index@(_Z18ForwardEliminationPPdPi)
        /*0008*/ 	.word	0x0000001e


	//----- nvinfo : EIATTR_FRAME_SIZE
	.align		4
.L_2:
        /*000c*/ 	.byte	0x04, 0x11
        /*000e*/ 	.short	(.L_4 - .L_3)
	.align		4
.L_3:
        /*0010*/ 	.word	index@($__internal_0_$__cuda_sm20_div_rn_f64_full)
        /*0014*/ 	.word	0x00000000


	//----- nvinfo : EIATTR_FRAME_SIZE
	.align		4
.L_4:
        /*0018*/ 	.byte	0x04, 0x11
        /*001a*/ 	.short	(.L_6 - .L_5)
	.align		4
.L_5:
        /*001c*/ 	.word	index@(_Z18ForwardEliminationPPdPi)
        /*0020*/ 	.word	0x00000000


	//----- nvinfo : EIATTR_MIN_STACK_SIZE
	.align		4
.L_6:
        /*0024*/ 	.byte	0x04, 0x12
        /*0026*/ 	.short	(.L_8 - .L_7)
	.align		4
.L_7:
        /*0028*/ 	.word	index@(_Z18ForwardEliminationPPdPi)
        /*002c*/ 	.word	0x00000000
.L_8:


//--------------------- .nv.compat                --------------------------
	.section	.nv.compat,"",@"SHT_CUDA_COMPAT_INFO"
	.align	4
        /*0000*/ 	.byte	0x02, 0x09, 0x00, 0x00, 0x02, 0x02, 0x01, 0x00, 0x02, 0x05, 0x05, 0x00, 0x03, 0x07, 0x01, 0x01
        /*0010*/ 	.byte	0x02, 0x03, 0x00, 0x00, 0x02, 0x06, 0x01, 0x00, 0x04, 0x0b, 0x08, 0x00, 0x01, 0x00, 0x00, 0x00
        /*0020*/ 	.byte	0x00, 0x00, 0x00, 0x00


//--------------------- .nv.info._Z18ForwardEliminationPPdPi --------------------------
	.section	.nv.info._Z18ForwardEliminationPPdPi,"",@"SHT_CUDA_INFO"
	.sectionflags	@""
	.align	4


	//----- nvinfo : EIATTR_CUDA_API_VERSION
	.align		4
        /*0000*/ 	.byte	0x04, 0x37
        /*0002*/ 	.short	(.L_10 - .L_9)
.L_9:
        /*0004*/ 	.word	0x00000082


	//----- nvinfo : EIATTR_KPARAM_INFO
	.align		4
.L_10:
        /*0008*/ 	.byte	0x04, 0x17
        /*000a*/ 	.short	(.L_12 - .L_11)
.L_11:
        /*000c*/ 	.word	0x00000000
        /*0010*/ 	.short	0x0001
        /*0012*/ 	.short	0x0008
        /*0014*/ 	.byte	0x00, 0xf5, 0x21, 0x00


	//----- nvinfo : EIATTR_KPARAM_INFO
	.align		4
.L_12:
        /*0018*/ 	.byte	0x04, 0x17
        /*001a*/ 	.short	(.L_14 - .L_13)
.L_13:
        /*001c*/ 	.word	0x00000000
        /*0020*/ 	.short	0x0000
        /*0022*/ 	.short	0x0000
        /*0024*/ 	.byte	0x00, 0xf5, 0x21, 0x00


	//----- nvinfo : EIATTR_SPARSE_MMA_MASK
	.align		4
.L_14:
        /*0028*/ 	.byte	0x03, 0x50
        /*002a*/ 	.short	0x0000


	//----- nvinfo : EIATTR_MAXREG_COUNT
	.align		4
        /*002c*/ 	.byte	0x03, 0x1b
        /*002e*/ 	.short	0x00ff


	//----- nvinfo : EIATTR_EXTERNS
	.align		4
        /*0030*/ 	.byte	0x04, 0x0f
        /*0032*/ 	.short	(.L_16 - .L_15)


	//   ....[0]....
	.align		4
.L_15:
        /*0034*/ 	.word	index@(vprintf)


	//----- nvinfo : EIATTR_MERCURY_ISA_VERSION
	.align		4
.L_16:
        /*0038*/ 	.byte	0x03, 0x5f
        /*003a*/ 	.short	0x0101


	//----- nvinfo : EIATTR_VRC_CTA_INIT_COUNT
	.align		4
        /*003c*/ 	.byte	0x02, 0x4a
	.zero		1
	.zero		1


	//----- nvinfo : EIATTR_SYSCALL_OFFSETS
	.align		4
        /*0040*/ 	.byte	0x04, 0x46
        /*0042*/ 	.short	(.L_18 - .L_17)


	//   ....[0]....
.L_17:
        /*0044*/ 	.word	0x00000100


	//----- nvinfo : EIATTR_EXIT_INSTR_OFFSETS
	.align		4
.L_18:
        /*0048*/ 	.byte	0x04, 0x1c
        /*004a*/ 	.short	(.L_20 - .L_19)


	//   ....[0]....
.L_19:
        /*004c*/ 	.word	0x00000150


	//   ....[1]....
        /*0050*/ 	.word	0x000004c0


	//----- nvinfo : EIATTR_CRS_STACK_SIZE
	.align		4
.L_20:
        /*0054*/ 	.byte	0x04, 0x1e
        /*0056*/ 	.short	(.L_22 - .L_21)
.L_21:
        /*0058*/ 	.word	0x00000000


	//----- nvinfo : EIATTR_CBANK_PARAM_SIZE
	.align		4
.L_22:
        /*005c*/ 	.byte	0x03, 0x19
        /*005e*/ 	.short	0x0010


	//----- nvinfo : EIATTR_PARAM_CBANK
	.align		4
        /*0060*/ 	.byte	0x04, 0x0a
        /*0062*/ 	.short	(.L_24 - .L_23)
	.align		4
.L_23:
        /*0064*/ 	.word	index@(.nv.constant0._Z18ForwardEliminationPPdPi)
        /*0068*/ 	.short	0x0380
        /*006a*/ 	.short	0x0010


	//----- nvinfo : EIATTR_SW_WAR
	.align		4
.L_24:
        /*006c*/ 	.byte	0x04, 0x36
        /*006e*/ 	.short	(.L_26 - .L_25)
.L_25:
        /*0070*/ 	.word	0x00000008
.L_26:


//--------------------- .nv.callgraph             --------------------------
	.section	.nv.callgraph,"",@"SHT_CUDA_CALLGRAPH"
	.align	4
	.sectionentsize	8
	.align		4
        /*0000*/ 	.word	0x00000000
	.align		4
        /*0004*/ 	.word	0xffffffff
	.align		4
        /*0008*/ 	.word	index@(_Z18ForwardEliminationPPdPi)
	.align		4
        /*000c*/ 	.word	index@(vprintf)
	.align		4
        /*0010*/ 	.word	0x00000000
	.align		4
        /*0014*/ 	.word	0xfffffffe
	.align		4
        /*0018*/ 	.word	0x00000000
	.align		4
        /*001c*/ 	.word	0xfffffffd
	.align		4
        /*0020*/ 	.word	0x00000000
	.align		4
        /*0024*/ 	.word	0xfffffffc


//--------------------- .nv.constant4             --------------------------
	.section	.nv.constant4,"a",@progbits
	.align	8
	.align		8
.nv.constant4:
        /*0000*/ 	.dword	vprintf
	.align		8
        /*0008*/ 	.dword	$str


//--------------------- .text._Z18ForwardEliminationPPdPi --------------------------
	.section	.text._Z18ForwardEliminationPPdPi,"ax",@progbits
	.align	128
        .global         _Z18ForwardEliminationPPdPi
        .type           _Z18ForwardEliminationPPdPi,@function
        .size           _Z18ForwardEliminationPPdPi,(.L_x_14 - _Z18ForwardEliminationPPdPi)
        .other          _Z18ForwardEliminationPPdPi,@"STO_CUDA_ENTRY STV_DEFAULT"
_Z18ForwardEliminationPPdPi:
.text._Z18ForwardEliminationPPdPi:
[----:B------:R-:W0:Y:S01]  /*0000*/  LDC R1, c[0x0][0x37c] ;  /* 0x0000df00ff017b82 */ /* 0x000e220000000800 */
[----:B------:R-:W1:Y:S07]  /*0010*/  S2R R2, SR_TID.X ;  /* 0x0000000000027919 */ /* 0x000e6e0000002100 */
[----:B------:R-:W1:Y:S01]  /*0020*/  S2UR UR4, SR_CTAID.X ;  /* 0x00000000000479c3 */ /* 0x000e620000002500 */
[----:B------:R-:W2:Y:S01]  /*0030*/  LDCU.64 UR36, c[0x0][0x358] ;  /* 0x00006b00ff2477ac */ /* 0x000ea20008000a00 */
[----:B------:R-:W-:Y:S06]  /*0040*/  BSSY.RECONVERGENT B6, `(.L_x_0) ;  /* 0x000000d000067945 */ /* 0x000fec0003800200 */
[----:B------:R-:W1:Y:S02]  /*0050*/  LDC R3, c[0x0][0x360] ;  /* 0x0000d800ff037b82 */ /* 0x000e640000000800 */
[----:B-1----:R-:W-:-:S05]  /*0060*/  IMAD R2, R3, UR4, R2 ;  /* 0x0000000403027c24 */ /* 0x002fca000f8e0202 */
[----:B------:R-:W-:-:S13]  /*0070*/  ISETP.NE.AND P0, PT, R2, RZ, PT ;  /* 0x000000ff0200720c */ /* 0x000fda0003f05270 */
[----:B0-2---:R-:W-:Y:S05]  /*0080*/  @P0 BRA `(.L_x_1) ;  /* 0x0000000000200947 */ /* 0x005fea0003800000 */
[----:B------:R-:W-:Y:S01]  /*0090*/  MOV R0, 0x0 ;  /* 0x0000000000007802 */ /* 0x000fe20000000f00 */
[----:B------:R-:W0:Y:S01]  /*00a0*/  LDCU.64 UR4, c[0x4][0x8] ;  /* 0x01000100ff0477ac */ /* 0x000e220008000a00 */
[----:B------:R-:W-:Y:S02]  /*00b0*/  CS2R R6, SRZ ;  /* 0x0000000000067805 */ /* 0x000fe4000001ff00 */
[----:B------:R1:W2:Y:S01]  /*00c0*/  LDC.64 R8, c[0x4][R0] ;  /* 0x0100000000087b82 */ /* 0x0002a20000000a00 */
[----:B0-----:R-:W-:Y:S02]  /*00d0*/  IMAD.U32 R4, RZ, RZ, UR4 ;  /* 0x00000004ff047e24 */ /* 0x001fe4000f8e00ff */
[----:B-1----:R-:W-:-:S07]  /*00e0*/  IMAD.U32 R5, RZ, RZ, UR5 ;  /* 0x00000005ff057e24 */ /* 0x002fce000f8e00ff */
[----:B------:R-:W-:-:S07]  /*00f0*/  LEPC R20, `(.L_x_1) ;  /* 0x000000001014794e */ /* 0x000fce0000000000 */
[----:B--2---:R-:W-:Y:S05]  /*0100*/  CALL.ABS.NOINC R8 ;  /* 0x0000000008007343 */ /* 0x004fea0003c00000 */
.L_x_1:
[----:B------:R-:W-:Y:S05]  /*0110*/  BSYNC.RECONVERGENT B6 ;  /* 0x0000000000067941 */ /* 0x000fea0003800200 */
.L_x_0:
[----:B------:R-:W0:Y:S02]  /*0120*/  LDC.64 R4, c[0x0][0x388] ;  /* 0x0000e200ff047b82 */ /* 0x000e240000000a00 */
[----:B0-----:R-:W2:Y:S02]  /*0130*/  LDG.E R4, desc[UR36][R4.64] ;  /* 0x0000002404047981 */ /* 0x001ea4000c1e1900 */
[----:B--2---:R-:W-:-:S13]  /*0140*/  ISETP.GE.AND P0, PT, R4, 0x2, PT ;  /* 0x000000020400780c */ /* 0x004fda0003f06270 */
[----:B------:R-:W-:Y:S05]  /*0150*/  @!P0 EXIT ;  /* 0x000000000000894d */ /* 0x000fea0003800000 */
[----:B------:R-:W-:Y:S02]  /*0160*/  IMAD.MOV.U32 R14, RZ, RZ, R4 ;  /* 0x000000ffff0e7224 */ /* 0x000fe400078e0004 */
[----:B------:R-:W-:-:S07]  /*0170*/  IMAD.MOV.U32 R3, RZ, RZ, 0x1 ;  /* 0x00000001ff037424 */ /* 0x000fce00078e00ff */
.L_x_7:
[----:B------:R-:W-:Y:S01]  /*0180*/  ISETP.GE.AND P0, PT, R3, R14, PT ;  /* 0x0000000e0300720c */ /* 0x000fe20003f06270 */
[----:B------:R-:W-:-:S12]  /*0190*/  BSSY.RECONVERGENT B0, `(.L_x_2) ;  /* 0x000002f000007945 */ /* 0x000fd80003800200 */
[----:B------:R-:W-:Y:S05]  /*01a0*/  @P0 BRA `(.L_x_3) ;  /* 0x0000000000b40947 */ /* 0x000fea0003800000 */
[----:B------:R-:W-:Y:S02]  /*01b0*/  VIADD R4, R3, 0xffffffff ;  /* 0xffffffff03047836 */ /* 0x000fe40000000000 */
[----:B------:R-:W-:-:S07]  /*01c0*/  IMAD.MOV.U32 R5, RZ, RZ, R3 ;  /* 0x000000ffff057224 */ /* 0x000fce00078e0003 */
.L_x_6:
[----:B------:R-:W0:Y:S02]  /*01d0*/  LDC.64 R8, c[0x0][0x380] ;  /* 0x0000e000ff087b82 */ /* 0x000e240000000a00 */
[----:B0-----:R-:W2:Y:S01]  /*01e0*/  LDG.E.64 R8, desc[UR36][R8.64] ;  /* 0x0000002408087981 */ /* 0x001ea2000c1e1b00 */
[----:B------:R-:W-:-:S04]  /*01f0*/  IMAD R7, R4, R14, R4 ;  /* 0x0000000e04077224 */ /* 0x000fc800078e0204 */
[----:B------:R-:W-:Y:S02]  /*0200*/  IMAD.IADD R13, R4, 0x1, R7 ;  /* 0x00000001040d7824 */ /* 0x000fe400078e0207 */
[----:B------:R-:W-:-:S04]  /*0210*/  IMAD R25, R5, R14, R5 ;  /* 0x0000000e05197224 */ /* 0x000fc800078e0205 */
[----:B------:R-:W-:Y:S02]  /*0220*/  IMAD.IADD R15, R4, 0x1, R25 ;  /* 0x00000001040f7824 */ /* 0x000fe400078e0219 */
[----:B--2---:R-:W-:-:S06]  /*0230*/  IMAD.WIDE R12, R13, 0x8, R8 ;  /* 0x000000080d0c7825 */ /* 0x004fcc00078e0208 */
[----:B------:R-:W2:Y:S01]  /*0240*/  LD.E.64 R12, desc[UR36][R12.64] ;  /* 0x000000240c0c7980 */ /* 0x000ea2000c101b00 */
[----:B------:R-:W-:-:S06]  /*0250*/  IMAD.WIDE R14, R15, 0x8, R8 ;  /* 0x000000080f0e7825 */ /* 0x000fcc00078e0208 */
[----:B------:R-:W3:Y:S01]  /*0260*/  LD.E.64 R14, desc[UR36][R14.64] ;  /* 0x000000240e0e7980 */ /* 0x000ee2000c101b00 */
[----:B------:R-:W-:Y:S01]  /*0270*/  IMAD.MOV.U32 R10, RZ, RZ, 0x1 ;  /* 0x00000001ff0a7424 */ /* 0x000fe200078e00ff */
[----:B------:R-:W-:Y:S01]  /*0280*/  BSSY.RECONVERGENT B1, `(.L_x_4) ;  /* 0x0000012000017945 */ /* 0x000fe20003800200 */
[----:B--2---:R-:W0:Y:S01]  /*0290*/  MUFU.RCP64H R11, R13 ;  /* 0x0000000d000b7308 */ /* 0x004e220000001800 */
[----:B---3--:R-:W-:-:S03]  /*02a0*/  FSETP.GEU.AND P1, PT, |R15|, 6.5827683646048100446e-37, PT ;  /* 0x036000000f00780b */ /* 0x008fc60003f2e200 */
[----:B0-----:R-:W-:-:S08]  /*02b0*/  DFMA R16, -R12, R10, 1 ;  /* 0x3ff000000c10742b */ /* 0x001fd0000000010a */
[----:B------:R-:W-:-:S08]  /*02c0*/  DFMA R16, R16, R16, R16 ;  /* 0x000000101010722b */ /* 0x000fd00000000010 */
[----:B------:R-:W-:-:S08]  /*02d0*/  DFMA R16, R10, R16, R10 ;  /* 0x000000100a10722b */ /* 0x000fd0000000000a */
[----:B------:R-:W-:-:S08]  /*02e0*/  DFMA R10, -R12, R16, 1 ;  /* 0x3ff000000c0a742b */ /* 0x000fd00000000110 */
[----:B------:R-:W-:-:S08]  /*02f0*/  DFMA R10, R16, R10, R16 ;  /* 0x0000000a100a722b */ /* 0x000fd00000000010 */
[----:B------:R-:W-:-:S08]  /*0300*/  DMUL R16, R14, R10 ;  /* 0x0000000a0e107228 */ /* 0x000fd00000000000 */
[----:B------:R-:W-:-:S08]  /*0310*/  DFMA R18, -R12, R16, R14 ;  /* 0x000000100c12722b */ /* 0x000fd0000000010e */
[----:B------:R-:W-:-:S10]  /*0320*/  DFMA R10, R10, R18, R16 ;  /* 0x000000120a0a722b */ /* 0x000fd40000000010 */
[----:B------:R-:W-:-:S05]  /*0330*/  FFMA R0, RZ, R13, R11 ;  /* 0x0000000dff007223 */ /* 0x000fca000000000b */
[----:B------:R-:W-:-:S13]  /*0340*/  FSETP.GT.AND P0, PT, |R0|, 1.469367938527859385e-39, PT ;  /* 0x001000000000780b */ /* 0x000fda0003f04200 */
[----:B------:R-:W-:Y:S05]  /*0350*/  @P0 BRA P1, `(.L_x_5) ;  /* 0x0000000000100947 */ /* 0x000fea0000800000 */
[----:B------:R-:W-:-:S07]  /*0360*/  MOV R0, 0x380 ;  /* 0x0000038000007802 */ /* 0x000fce0000000f00 */
[----:B------:R-:W-:Y:S05]  /*0370*/  CALL.REL.NOINC `($__internal_0_$__cuda_sm20_div_rn_f64_full) ;  /* 0x0000000000547944 */ /* 0x000fea0003c00000 */
[----:B------:R-:W-:Y:S02]  /*0380*/  IMAD.MOV.U32 R10, RZ, RZ, R18 ;  /* 0x000000ffff0a7224 */ /* 0x000fe400078e0012 */
[----:B------:R-:W-:-:S07]  /*0390*/  IMAD.MOV.U32 R11, RZ, RZ, R19 ;  /* 0x000000ffff0b7224 */ /* 0x000fce00078e0013 */
.L_x_5:
[----:B------:R-:W-:Y:S05]  /*03a0*/  BSYNC.RECONVERGENT B1 ;  /* 0x0000000000017941 */ /* 0x000fea0003800200 */
.L_x_4:
[C---:B------:R-:W-:Y:S02]  /*03b0*/  IMAD.IADD R7, R2.reuse, 0x1, R7 ;  /* 0x0000000102077824 */ /* 0x040fe400078e0207 */
[----:B------:R-:W-:Y:S02]  /*03c0*/  IMAD.IADD R25, R2, 0x1, R25 ;  /* 0x0000000102197824 */ /* 0x000fe400078e0219 */
[----:B------:R-:W-:-:S04]  /*03d0*/  IMAD.WIDE R6, R7, 0x8, R8 ;  /* 0x0000000807067825 */ /* 0x000fc800078e0208 */
[----:B------:R-:W-:Y:S02]  /*03e0*/  IMAD.WIDE R8, R25, 0x8, R8 ;  /* 0x0000000819087825 */ /* 0x000fe400078e0208 */
[----:B------:R-:W2:Y:S04]  /*03f0*/  LD.E.64 R6, desc[UR36][R6.64] ;  /* 0x0000002406067980 */ /* 0x000ea8000c101b00 */
[----:B------:R-:W2:Y:S01]  /*0400*/  LD.E.64 R12, desc[UR36][R8.64] ;  /* 0x00000024080c7980 */ /* 0x000ea2000c101b00 */
[----:B------:R-:W0:Y:S01]  /*0410*/  LDC.64 R14, c[0x0][0x388] ;  /* 0x0000e200ff0e7b82 */ /* 0x000e220000000a00 */
[----:B--2---:R-:W-:-:S07]  /*0420*/  DFMA R12, R6, -R10, R12 ;  /* 0x8000000a060c722b */ /* 0x004fce000000000c */
[----:B------:R1:W-:Y:S04]  /*0430*/  ST.E.64 desc[UR36][R8.64], R12 ;  /* 0x0000000c08007985 */ /* 0x0003e8000c101b24 */
[----:B0-----:R-:W2:Y:S01]  /*0440*/  LDG.E R14, desc[UR36][R14.64] ;  /* 0x000000240e0e7981 */ /* 0x001ea2000c1e1900 */
[----:B------:R-:W-:-:S05]  /*0450*/  VIADD R5, R5, 0x1 ;  /* 0x0000000105057836 */ /* 0x000fca0000000000 */
[----:B--2---:R-:W-:-:S13]  /*0460*/  ISETP.GE.AND P0, PT, R5, R14, PT ;  /* 0x0000000e0500720c */ /* 0x004fda0003f06270 */
[----:B-1----:R-:W-:Y:S05]  /*0470*/  @!P0 BRA `(.L_x_6) ;  /* 0xfffffffc00548947 */ /* 0x002fea000383ffff */
.L_x_3:
[----:B------:R-:W-:Y:S05]  /*0480*/  BSYNC.RECONVERGENT B0 ;  /* 0x0000000000007941 */ /* 0x000fea0003800200 */
.L_x_2:
[----:B------:R-:W-:-:S05]  /*0490*/  VIADD R3, R3, 0x1 ;  /* 0x0000000103037836 */ /* 0x000fca0000000000 */
[----:B------:R-:W-:-:S13]  /*04a0*/  ISETP.GE.AND P0, PT, R3, R14, PT ;  /* 0x0000000e0300720c */ /* 0x000fda0003f06270 */
[----:B------:R-:W-:Y:S05]  /*04b0*/  @!P0 BRA `(.L_x_7) ;  /* 0xfffffffc00308947 */ /* 0x000fea000383ffff */
[----:B------:R-:W-:Y:S05]  /*04c0*/  EXIT ;  /* 0x000000000000794d */ /* 0x000fea0003800000 */
        .weak           $__internal_0_$__cuda_sm20_div_rn_f64_full
        .type           $__internal_0_$__cuda_sm20_div_rn_f64_full,@function
        .size           $__internal_0_$__cuda_sm20_div_rn_f64_full,(.L_x_14 - $__internal_0_$__cuda_sm20_div_rn_f64_full)
$__internal_0_$__cuda_sm20_div_rn_f64_full:
[C---:B------:R-:W-:Y:S01]  /*04d0*/  FSETP.GEU.AND P0, PT, |R13|.reuse, 1.469367938527859385e-39, PT ;  /* 0x001000000d00780b */ /* 0x040fe20003f0e200 */
[----:B------:R-:W-:Y:S01]  /*04e0*/  IMAD.MOV.U32 R16, RZ, RZ, 0x1 ;  /* 0x00000001ff107424 */ /* 0x000fe200078e00ff */
[----:B------:R-:W-:Y:S01]  /*04f0*/  LOP3.LUT R10, R13, 0x800fffff, RZ, 0xc0, !PT ;  /* 0x800fffff0d0a7812 */ /* 0x000fe200078ec0ff */
[----:B------:R-:W-:Y:S01]  /*0500*/  IMAD.MOV.U32 R24, RZ, RZ, 0x1ca00000 ;  /* 0x1ca00000ff187424 */ /* 0x000fe200078e00ff */
[C---:B------:R-:W-:Y:S01]  /*0510*/  FSETP.GEU.AND P2, PT, |R15|.reuse, 1.469367938527859385e-39, PT ;  /* 0x001000000f00780b */ /* 0x040fe20003f4e200 */
[----:B------:R-:W-:Y:S01]  /*0520*/  BSSY.RECONVERGENT B2, `(.L_x_8) ;  /* 0x0000052000027945 */ /* 0x000fe20003800200 */
[----:B------:R-:W-:Y:S01]  /*0530*/  LOP3.LUT R11, R10, 0x3ff00000, RZ, 0xfc, !PT ;  /* 0x3ff000000a0b7812 */ /* 0x000fe200078efcff */
[----:B------:R-:W-:Y:S01]  /*0540*/  IMAD.MOV.U32 R10, RZ, RZ, R12 ;  /* 0x000000ffff0a7224 */ /* 0x000fe200078e000c */
[----:B------:R-:W-:Y:S02]  /*0550*/  LOP3.LUT R6, R15, 0x7ff00000, RZ, 0xc0, !PT ;  /* 0x7ff000000f067812 */ /* 0x000fe400078ec0ff */
[----:B------:R-:W-:-:S03]  /*0560*/  LOP3.LUT R27, R13, 0x7ff00000, RZ, 0xc0, !PT ;  /* 0x7ff000000d1b7812 */ /* 0x000fc600078ec0ff */
[----:B------:R-:W-:Y:S01]  /*0570*/  @!P0 DMUL R10, R12, 8.98846567431157953865e+307 ;  /* 0x7fe000000c0a8828 */ /* 0x000fe20000000000 */
[----:B------:R-:W-:-:S03]  /*0580*/  ISETP.GE.U32.AND P1, PT, R6, R27, PT ;  /* 0x0000001b0600720c */ /* 0x000fc60003f26070 */
[----:B------:R-:W-:Y:S02]  /*0590*/  @!P2 LOP3.LUT R19, R13, 0x7ff00000, RZ, 0xc0, !PT ;  /* 0x7ff000000d13a812 */ /* 0x000fe400078ec0ff */
[----:B------:R-:W0:Y:S02]  /*05a0*/  MUFU.RCP64H R17, R11 ;  /* 0x0000000b00117308 */ /* 0x000e240000001800 */
[----:B------:R-:W-:Y:S02]  /*05b0*/  @!P2 ISETP.GE.U32.AND P3, PT, R6, R19, PT ;  /* 0x000000130600a20c */ /* 0x000fe40003f66070 */
[----:B------:R-:W-:Y:S02]  /*05c0*/  @!P0 LOP3.LUT R27, R11, 0x7ff00000, RZ, 0xc0, !PT ;  /* 0x7ff000000b1b8812 */ /* 0x000fe400078ec0ff */
[----:B------:R-:W-:-:S04]  /*05d0*/  @!P2 SEL R19, R24, 0x63400000, !P3 ;  /* 0x634000001813a807 */ /* 0x000fc80005800000 */
[----:B------:R-:W-:-:S04]  /*05e0*/  @!P2 LOP3.LUT R22, R19, 0x80000000, R15, 0xf8, !PT ;  /* 0x800000001316a812 */ /* 0x000fc800078ef80f */
[----:B------:R-:W-:Y:S01]  /*05f0*/  @!P2 LOP3.LUT R23, R22, 0x100000, RZ, 0xfc, !PT ;  /* 0x001000001617a812 */ /* 0x000fe200078efcff */
[----:B------:R-:W-:Y:S01]  /*0600*/  @!P2 IMAD.MOV.U32 R22, RZ, RZ, RZ ;  /* 0x000000ffff16a224 */ /* 0x000fe200078e00ff */
[----:B0-----:R-:W-:-:S08]  /*0610*/  DFMA R20, R16, -R10, 1 ;  /* 0x3ff000001014742b */ /* 0x001fd0000000080a */
[----:B------:R-:W-:-:S08]  /*0620*/  DFMA R20, R20, R20, R20 ;  /* 0x000000141414722b */ /* 0x000fd00000000014 */
[----:B------:R-:W-:Y:S01]  /*0630*/  DFMA R20, R16, R20, R16 ;  /* 0x000000141014722b */ /* 0x000fe20000000010 */
[----:B------:R-:W-:Y:S01]  /*0640*/  SEL R17, R24, 0x63400000, !P1 ;  /* 0x6340000018117807 */ /* 0x000fe20004800000 */
[----:B------:R-:W-:-:S03]  /*0650*/  IMAD.MOV.U32 R16, RZ, RZ, R14 ;  /* 0x000000ffff107224 */ /* 0x000fc600078e000e */
[----:B------:R-:W-:-:S03]  /*0660*/  LOP3.LUT R17, R17, 0x800fffff, R15, 0xf8, !PT ;  /* 0x800fffff11117812 */ /* 0x000fc600078ef80f */
[----:B------:R-:W-:-:S03]  /*0670*/  DFMA R18, R20, -R10, 1 ;  /* 0x3ff000001412742b */ /* 0x000fc6000000080a */
[----:B------:R-:W-:-:S05]  /*0680*/  @!P2 DFMA R16, R16, 2, -R22 ;  /* 0x400000001010a82b */ /* 0x000fca0000000816 */
[----:B------:R-:W-:-:S08]  /*0690*/  DFMA R18, R20, R18, R20 ;  /* 0x000000121412722b */ /* 0x000fd00000000014 */
[----:B------:R-:W-:-:S08]  /*06a0*/  DMUL R20, R18, R16 ;  /* 0x0000001012147228 */ /* 0x000fd00000000000 */
[----:B------:R-:W-:-:S08]  /*06b0*/  DFMA R22, R20, -R10, R16 ;  /* 0x8000000a1416722b */ /* 0x000fd00000000010 */
[----:B------:R-:W-:Y:S01]  /*06c0*/  DFMA R22, R18, R22, R20 ;  /* 0x000000161216722b */ /* 0x000fe20000000014 */
[----:B------:R-:W-:Y:S01]  /*06d0*/  IMAD.MOV.U32 R20, RZ, RZ, R6 ;  /* 0x000000ffff147224 */ /* 0x000fe200078e0006 */
[----:B------:R-:W-:Y:S01]  /*06e0*/  @!P2 LOP3.LUT R20, R17, 0x7ff00000, RZ, 0xc0, !PT ;  /* 0x7ff000001114a812 */ /* 0x000fe200078ec0ff */
[----:B------:R-:W-:-:S04]  /*06f0*/  VIADD R19, R27, 0xffffffff ;  /* 0xffffffff1b137836 */ /* 0x000fc80000000000 */
[----:B------:R-:W-:-:S05]  /*0700*/  VIADD R18, R20, 0xffffffff ;  /* 0xffffffff14127836 */ /* 0x000fca0000000000 */
[----:B------:R-:W-:-:S04]  /*0710*/  ISETP.GT.U32.AND P0, PT, R18, 0x7feffffe, PT ;  /* 0x7feffffe1200780c */ /* 0x000fc80003f04070 */
[----:B------:R-:W-:-:S13]  /*0720*/  ISETP.GT.U32.OR P0, PT, R19, 0x7feffffe, P0 ;  /* 0x7feffffe1300780c */ /* 0x000fda0000704470 */
[----:B------:R-:W-:Y:S05]  /*0730*/  @P0 BRA `(.L_x_9) ;  /* 0x00000000006c0947 */ /* 0x000fea0003800000 */
[----:B------:R-:W-:-:S04]  /*0740*/  LOP3.LUT R15, R13, 0x7ff00000, RZ, 0xc0, !PT ;  /* 0x7ff000000d0f7812 */ /* 0x000fc800078ec0ff */
[CC--:B------:R-:W-:Y:S02]  /*0750*/  VIADDMNMX R14, R6.reuse, -R15.reuse, 0xb9600000, !PT ;  /* 0xb9600000060e7446 */ /* 0x0c0fe4000780090f */
[----:B------:R-:W-:Y:S02]  /*0760*/  ISETP.GE.U32.AND P0, PT, R6, R15, PT ;  /* 0x0000000f0600720c */ /* 0x000fe40003f06070 */
[----:B------:R-:W-:Y:S01]  /*0770*/  VIMNMX R6, PT, PT, R14, 0x46a00000, PT ;  /* 0x46a000000e067848 */ /* 0x000fe20003fe0100 */
[----:B------:R-:W-:Y:S01]  /*0780*/  IMAD.MOV.U32 R14, RZ, RZ, RZ ;  /* 0x000000ffff0e7224 */ /* 0x000fe200078e00ff */
[----:B------:R-:W-:-:S05]  /*0790*/  SEL R15, R24, 0x63400000, !P0 ;  /* 0x63400000180f7807 */ /* 0x000fca0004000000 */
[----:B------:R-:W-:-:S04]  /*07a0*/  IMAD.IADD R6, R6, 0x1, -R15 ;  /* 0x0000000106067824 */ /* 0x000fc800078e0a0f */
[----:B------:R-:W-:-:S06]  /*07b0*/  VIADD R15, R6, 0x7fe00000 ;  /* 0x7fe00000060f7836 */ /* 0x000fcc0000000000 */
[----:B------:R-:W-:-:S10]  /*07c0*/  DMUL R18, R22, R14 ;  /* 0x0000000e16127228 */ /* 0x000fd40000000000 */
[----:B------:R-:W-:-:S13]  /*07d0*/  FSETP.GTU.AND P0, PT, |R19|, 1.469367938527859385e-39, PT ;  /* 0x001000001300780b */ /* 0x000fda0003f0c200 */
[----:B------:R-:W-:Y:S05]  /*07e0*/  @P0 BRA `(.L_x_10) ;  /* 0x0000000000940947 */ /* 0x000fea0003800000 */
[----:B------:R-:W-:Y:S01]  /*07f0*/  DFMA R10, R22, -R10, R16 ;  /* 0x8000000a160a722b */ /* 0x000fe20000000010 */
[----:B------:R-:W-:-:S09]  /*0800*/  IMAD.MOV.U32 R14, RZ, RZ, RZ ;  /* 0x000000ffff0e7224 */ /* 0x000fd200078e00ff */
[C---:B------:R-:W-:Y:S02]  /*0810*/  FSETP.NEU.AND P0, PT, R11.reuse, RZ, PT ;  /* 0x000000ff0b00720b */ /* 0x040fe40003f0d000 */
[----:B------:R-:W-:-:S04]  /*0820*/  LOP3.LUT R13, R11, 0x80000000, R13, 0x48, !PT ;  /* 0x800000000b0d7812 */ /* 0x000fc800078e480d */
[----:B------:R-:W-:-:S07]  /*0830*/  LOP3.LUT R15, R13, R15, RZ, 0xfc, !PT ;  /* 0x0000000f0d0f7212 */ /* 0x000fce00078efcff */
[----:B------:R-:W-:Y:S05]  /*0840*/  @!P0 BRA `(.L_x_10) ;  /* 0x00000000007c8947 */ /* 0x000fea0003800000 */
[----:B------:R-:W-:Y:S01]  /*0850*/  IMAD.MOV R11, RZ, RZ, -R6 ;  /* 0x000000ffff0b7224 */ /* 0x000fe200078e0a06 */
[----:B------:R-:W-:Y:S01]  /*0860*/  DMUL.RP R14, R22, R14 ;  /* 0x0000000e160e7228 */ /* 0x000fe20000008000 */
[----:B------:R-:W-:-:S06]  /*0870*/  IMAD.MOV.U32 R10, RZ, RZ, RZ ;  /* 0x000000ffff0a7224 */ /* 0x000fcc00078e00ff */
[----:B------:R-:W-:-:S03]  /*0880*/  DFMA R10, R18, -R10, R22 ;  /* 0x8000000a120a722b */ /* 0x000fc60000000016 */
[----:B------:R-:W-:-:S03]  /*0890*/  LOP3.LUT R13, R15, R13, RZ, 0x3c, !PT ;  /* 0x0000000d0f0d7212 */ /* 0x000fc600078e3cff */
[----:B------:R-:W-:-:S04]  /*08a0*/  IADD3 R10, PT, PT, -R6, -0x43300000, RZ ;  /* 0xbcd00000060a7810 */ /* 0x000fc80007ffe1ff */
[----:B------:R-:W-:-:S04]  /*08b0*/  FSETP.NEU.AND P0, PT, |R11|, R10, PT ;  /* 0x0000000a0b00720b */ /* 0x000fc80003f0d200 */
[----:B------:R-:W-:Y:S02]  /*08c0*/  FSEL R18, R14, R18, !P0 ;  /* 0x000000120e127208 */ /* 0x000fe40004000000 */
[----:B------:R-:W-:Y:S01]  /*08d0*/  FSEL R19, R13, R19, !P0 ;  /* 0x000000130d137208 */ /* 0x000fe20004000000 */
[----:B------:R-:W-:Y:S06]  /*08e0*/  BRA `(.L_x_10) ;  /* 0x0000000000547947 */ /* 0x000fec0003800000 */
.L_x_9:
[----:B------:R-:W-:-:S14]  /*08f0*/  DSETP.NAN.AND P0, PT, R14, R14, PT ;  /* 0x0000000e0e00722a */ /* 0x000fdc0003f08000 */
[----:B------:R-:W-:Y:S05]  /*0900*/  @P0 BRA `(.L_x_11) ;  /* 0x0000000000440947 */ /* 0x000fea0003800000 */
[----:B------:R-:W-:-:S14]  /*0910*/  DSETP.NAN.AND P0, PT, R12, R12, PT ;  /* 0x0000000c0c00722a */ /* 0x000fdc0003f08000 */
[----:B------:R-:W-:Y:S05]  /*0920*/  @P0 BRA `(.L_x_12) ;  /* 0x0000000000300947 */ /* 0x000fea0003800000 */
[----:B------:R-:W-:Y:S01]  /*0930*/  ISETP.NE.AND P0, PT, R20, R27, PT ;  /* 0x0000001b1400720c */ /* 0x000fe20003f05270 */
[----:B------:R-:W-:Y:S02]  /*0940*/  IMAD.MOV.U32 R18, RZ, RZ, 0x0 ;  /* 0x00000000ff127424 */ /* 0x000fe400078e00ff */
[----:B------:R-:W-:-:S10]  /*0950*/  IMAD.MOV.U32 R19, RZ, RZ, -0x80000 ;  /* 0xfff80000ff137424 */ /* 0x000fd400078e00ff */
[----:B------:R-:W-:Y:S05]  /*0960*/  @!P0 BRA `(.L_x_10) ;  /* 0x0000000000348947 */ /* 0x000fea0003800000 */
[----:B------:R-:W-:Y:S02]  /*0970*/  ISETP.NE.AND P0, PT, R20, 0x7ff00000, PT ;  /* 0x7ff000001400780c */ /* 0x000fe40003f05270 */
[----:B------:R-:W-:Y:S02]  /*0980*/  LOP3.LUT R19, R15, 0x80000000, R13, 0x48, !PT ;  /* 0x800000000f137812 */ /* 0x000fe400078e480d */
[----:B------:R-:W-:-:S13]  /*0990*/  ISETP.EQ.OR P0, PT, R27, RZ, !P0 ;  /* 0x000000ff1b00720c */ /* 0x000fda0004702670 */
[----:B------:R-:W-:Y:S01]  /*09a0*/  @P0 LOP3.LUT R6, R19, 0x7ff00000, RZ, 0xfc, !PT ;  /* 0x7ff0000013060812 */ /* 0x000fe200078efcff */
[----:B------:R-:W-:Y:S02]  /*09b0*/  @!P0 IMAD.MOV.U32 R18, RZ, RZ, RZ ;  /* 0x000000ffff128224 */ /* 0x000fe400078e00ff */
[----:B------:R-:W-:Y:S02]  /*09c0*/  @P0 IMAD.MOV.U32 R18, RZ, RZ, RZ ;  /* 0x000000ffff120224 */ /* 0x000fe400078e00ff */
[----:B------:R-:W-:Y:S01]  /*09d0*/  @P0 IMAD.MOV.U32 R19, RZ, RZ, R6 ;  /* 0x000000ffff130224 */ /* 0x000fe200078e0006 */
[----:B------:R-:W-:Y:S06]  /*09e0*/  BRA `(.L_x_10) ;  /* 0x0000000000147947 */ /* 0x000fec0003800000 */
.L_x_12:
[----:B------:R-:W-:Y:S01]  /*09f0*/  LOP3.LUT R19, R13, 0x80000, RZ, 0xfc, !PT ;  /* 0x000800000d137812 */ /* 0x000fe200078efcff */
[----:B------:R-:W-:Y:S01]  /*0a00*/  IMAD.MOV.U32 R18, RZ, RZ, R12 ;  /* 0x000000ffff127224 */ /* 0x000fe200078e000c */
[----:B------:R-:W-:Y:S06]  /*0a10*/  BRA `(.L_x_10) ;  /* 0x0000000000087947 */ /* 0x000fec0003800000 */
.L_x_11:
[----:B------:R-:W-:Y:S01]  /*0a20*/  LOP3.LUT R19, R15, 0x80000, RZ, 0xfc, !PT ;  /* 0x000800000f137812 */ /* 0x000fe200078efcff */
[----:B------:R-:W-:-:S07]  /*0a30*/  IMAD.MOV.U32 R18, RZ, RZ, R14 ;  /* 0x000000ffff127224 */ /* 0x000fce00078e000e */
.L_x_10:
[----:B------:R-:W-:Y:S05]  /*0a40*/  BSYNC.RECONVERGENT B2 ;  /* 0x0000000000027941 */ /* 0x000fea0003800200 */
.L_x_8:
[----:B------:R-:W-:Y:S02]  /*0a50*/  IMAD.MOV.U32 R10, RZ, RZ, R0 ;  /* 0x000000ffff0a7224 */ /* 0x000fe400078e0000 */
[----:B------:R-:W-:-:S04]  /*0a60*/  IMAD.MOV.U32 R11, RZ, RZ, 0x0 ;  /* 0x00000000ff0b7424 */ /* 0x000fc800078e00ff */
[----:B------:R-:W-:Y:S05]  /*0a70*/  RET.REL.NODEC R10 `(_Z18ForwardEliminationPPdPi) ;  /* 0xfffffff40a607950 */ /* 0x000fea0003c3ffff */
.L_x_13:
[----:B------:R-:W-:-:S00]  /*0a80*/  BRA `(.L_x_13) ;  /* 0xfffffffc00fc7947 */ /* 0x000fc0000383ffff */
[----:B------:R-:W-:-:S00]  /*0a90*/  NOP ;  /* 0x0000000000007918 */ /* 0x000fc00000000000 */
        /* <DEDUP_REMOVED lines=14> */
.L_x_14:


//--------------------- .nv.global.init           --------------------------
	.section	.nv.global.init,"aw",@progbits
.nv.global.init:
	.type		$str,@object
	.size		$str,(.L_0 - $str)
$str:
        /*0000*/ 	.byte	0x0a, 0x0a, 0x53, 0x6f, 0x6d, 0x65, 0x74, 0x68, 0x69, 0x6e, 0x67, 0x27, 0x73, 0x20, 0x68, 0x61
        /*0010*/ 	.byte	0x70, 0x70, 0x65, 0x6e, 0x69, 0x6e, 0x67, 0x21, 0x0a, 0x0a, 0x00
.L_0:


//--------------------- .nv.shared.reserved.0     --------------------------
	.section	.nv.shared.reserved.0,"aw",@nobits
	.weak		__nv_reservedSMEM_offset_0_alias
	.size		__nv_reservedSMEM_offset_0_alias, 0, 64
	.other		__nv_reservedSMEM_offset_0_alias,@"STO_CUDA_RESERVED_SHARED STV_DEFAULT"
__nv_reservedSMEM_offset_0_alias:
	.zero		0
	.zero		64


//--------------------- .nv.constant0._Z18ForwardEliminationPPdPi --------------------------
	.section	.nv.constant0._Z18ForwardEliminationPPdPi,"a",@progbits
	.sectionflags	@""
	.align	4
.nv.constant0._Z18ForwardEliminationPPdPi:
	.zero		912


//--------------------- SYMBOLS --------------------------

	.type		.nv.reservedSmem.offset0,@object
	.size		.nv.reservedSmem.offset0,0x4
	.type		vprintf,@function
